	.headerflags	@"EF_CUDA_TEXMODE_UNIFIED EF_CUDA_64BIT_ADDRESS EF_CUDA_ACCELERATORS EF_CUDA_SM90 EF_CUDA_VIRTUAL_SM(EF_CUDA_SM90)"
	.elftype	@"ET_EXEC"


//--------------------- .nv.info                  --------------------------
	.section	.nv.info,"",@"SHT_CUDA_INFO"
	.align	4


	//----- nvinfo : EIATTR_REGCOUNT
	.align		4
        /*0000*/ 	.byte	0x04, 0x2f
        /*0002*/ 	.short	(.L_2 - .L_1)
	.align		4
.L_1:
        /*0004*/ 	.word	index@(triton_per_fused_eq_lift_fresh_lt_maximum_mul_rsqrt_sub_var_mean_5)
        /*0008*/ 	.word	0x00000016


	//----- nvinfo : EIATTR_MIN_STACK_SIZE
	.align		4
.L_2:
        /*000c*/ 	.byte	0x04, 0x12
        /*000e*/ 	.short	(.L_4 - .L_3)
	.align		4
.L_3:
        /*0010*/ 	.word	index@(triton_per_fused_eq_lift_fresh_lt_maximum_mul_rsqrt_sub_var_mean_5)
        /*0014*/ 	.word	0x00000000


	//----- nvinfo : EIATTR_FRAME_SIZE
	.align		4
.L_4:
        /*0018*/ 	.byte	0x04, 0x11
        /*001a*/ 	.short	(.L_6 - .L_5)
	.align		4
.L_5:
        /*001c*/ 	.word	index@(triton_per_fused_eq_lift_fresh_lt_maximum_mul_rsqrt_sub_var_mean_5)
        /*0020*/ 	.word	0x00000000


	//----- nvinfo : EIATTR_MIN_STACK_SIZE
	.align		4
.L_6:
        /*0024*/ 	.byte	0x04, 0x12
        /*0026*/ 	.short	(.L_8 - .L_7)
	.align		4
.L_7:
        /*0028*/ 	.word	index@(triton_per_fused_eq_lift_fresh_lt_maximum_mul_rsqrt_sub_var_mean_5)
        /*002c*/ 	.word	0x00000000
.L_8:


//--------------------- .nv.info.triton_per_fused_eq_lift_fresh_lt_maximum_mul_rsqrt_sub_var_mean_5 --------------------------
	.section	.nv.info.triton_per_fused_eq_lift_fresh_lt_maximum_mul_rsqrt_sub_var_mean_5,"",@"SHT_CUDA_INFO"
	.sectionflags	@""
	.align	4


	//----- nvinfo : EIATTR_CUDA_API_VERSION
	.align		4
        /*0000*/ 	.byte	0x04, 0x37
        /*0002*/ 	.short	(.L_10 - .L_9)
.L_9:
        /*0004*/ 	.word	0x0000007c


	//----- nvinfo : EIATTR_KPARAM_INFO
	.align		4
.L_10:
        /*0008*/ 	.byte	0x04, 0x17
        /*000a*/ 	.short	(.L_12 - .L_11)
.L_11:
        /*000c*/ 	.word	0x00000000
        /*0010*/ 	.short	0x0009
        /*0012*/ 	.short	0x0044
        /*0014*/ 	.byte	0x00, 0xf0, 0x11, 0x00


	//----- nvinfo : EIATTR_KPARAM_INFO
	.align		4
.L_12:
        /*0018*/ 	.byte	0x04, 0x17
        /*001a*/ 	.short	(.L_14 - .L_13)
.L_13:
        /*001c*/ 	.word	0x00000000
        /*0020*/ 	.short	0x0008
        /*0022*/ 	.short	0x0040
        /*0024*/ 	.byte	0x00, 0xf0, 0x11, 0x00


	//----- nvinfo : EIATTR_KPARAM_INFO
	.align		4
.L_14:
        /*0028*/ 	.byte	0x04, 0x17
        /*002a*/ 	.short	(.L_16 - .L_15)
.L_15:
        /*002c*/ 	.word	0x00000000
        /*0030*/ 	.short	0x0007
        /*0032*/ 	.short	0x0038
        /*0034*/ 	.byte	0x00, 0xf4, 0x21, 0x00


	//----- nvinfo : EIATTR_KPARAM_INFO
	.align		4
.L_16:
        /*0038*/ 	.byte	0x04, 0x17
        /*003a*/ 	.short	(.L_18 - .L_17)
.L_17:
        /*003c*/ 	.word	0x00000000
        /*0040*/ 	.short	0x0006
        /*0042*/ 	.short	0x0030
        /*0044*/ 	.byte	0x00, 0xf4, 0x21, 0x00


	//----- nvinfo : EIATTR_KPARAM_INFO
	.align		4
.L_18:
        /*0048*/ 	.byte	0x04, 0x17
        /*004a*/ 	.short	(.L_20 - .L_19)
.L_19:
        /*004c*/ 	.word	0x00000000
        /*0050*/ 	.short	0x0005
        /*0052*/ 	.short	0x0028
        /*0054*/ 	.byte	0x00, 0xf4, 0x21, 0x00


	//----- nvinfo : EIATTR_KPARAM_INFO
	.align		4
.L_20:
        /*0058*/ 	.byte	0x04, 0x17
        /*005a*/ 	.short	(.L_22 - .L_21)
.L_21:
        /*005c*/ 	.word	0x00000000
        /*0060*/ 	.short	0x0004
        /*0062*/ 	.short	0x0020
        /*0064*/ 	.byte	0x00, 0xf4, 0x21, 0x00


	//----- nvinfo : EIATTR_KPARAM_INFO
	.align		4
.L_22:
        /*0068*/ 	.byte	0x04, 0x17
        /*006a*/ 	.short	(.L_24 - .L_23)
.L_23:
        /*006c*/ 	.word	0x00000000
        /*0070*/ 	.short	0x0003
        /*0072*/ 	.short	0x0018
        /*0074*/ 	.byte	0x00, 0xf4, 0x21, 0x00


	//----- nvinfo : EIATTR_KPARAM_INFO
	.align		4
.L_24:
        /*0078*/ 	.byte	0x04, 0x17
        /*007a*/ 	.short	(.L_26 - .L_25)
.L_25:
        /*007c*/ 	.word	0x00000000
        /*0080*/ 	.short	0x0002
        /*0082*/ 	.short	0x0010
        /*0084*/ 	.byte	0x00, 0xf4, 0x21, 0x00


	//----- nvinfo : EIATTR_KPARAM_INFO
	.align		4
.L_26:
        /*0088*/ 	.byte	0x04, 0x17
        /*008a*/ 	.short	(.L_28 - .L_27)
.L_27:
        /*008c*/ 	.word	0x00000000
        /*0090*/ 	.short	0x0001
        /*0092*/ 	.short	0x0008
        /*0094*/ 	.byte	0x00, 0xf0, 0x21, 0x00


	//----- nvinfo : EIATTR_KPARAM_INFO
	.align		4
.L_28:
        /*0098*/ 	.byte	0x04, 0x17
        /*009a*/ 	.short	(.L_30 - .L_29)
.L_29:
        /*009c*/ 	.word	0x00000000
        /*00a0*/ 	.short	0x0000
        /*00a2*/ 	.short	0x0000
        /*00a4*/ 	.byte	0x00, 0xf4, 0x21, 0x00


	//----- nvinfo : EIATTR_SPARSE_MMA_MASK
	.align		4
.L_30:
        /*00a8*/ 	.byte	0x03, 0x50
        /*00aa*/ 	.short	0x0000


	//----- nvinfo : EIATTR_MAXREG_COUNT
	.align		4
        /*00ac*/ 	.byte	0x03, 0x1b
        /*00ae*/ 	.short	0x00ff


	//----- nvinfo : EIATTR_COOP_GROUP_MASK_REGIDS
	.align		4
        /*00b0*/ 	.byte	0x04, 0x29
        /*00b2*/ 	.short	(.L_32 - .L_31)


	//   ....[0]....
.L_31:
        /*00b4*/ 	.word	0xffffffff


	//   ....[1]....
        /*00b8*/ 	.word	0xffffffff


	//   ....[2]....
        /*00bc*/ 	.word	0xffffffff


	//   ....[3]....
        /*00c0*/ 	.word	0xffffffff


	//   ....[4]....
        /*00c4*/ 	.word	0xffffffff


	//   ....[5]....
        /*00c8*/ 	.word	0xffffffff


	//   ....[6]....
        /*00cc*/ 	.word	0xffffffff


	//   ....[7]....
        /*00d0*/ 	.word	0xffffffff


	//   ....[8]....
        /*00d4*/ 	.word	0xffffffff


	//   ....[9]....
        /*00d8*/ 	.word	0xffffffff


	//   ....[10]....
        /*00dc*/ 	.word	0xffffffff


	//   ....[11]....
        /*00e0*/ 	.word	0xffffffff


	//----- nvinfo : EIATTR_COOP_GROUP_INSTR_OFFSETS
	.align		4
.L_32:
        /*00e4*/ 	.byte	0x04, 0x28
        /*00e6*/ 	.short	(.L_34 - .L_33)


	//   ....[0]....
.L_33:
        /*00e8*/ 	.word	0x00000150


	//   ....[1]....
        /*00ec*/ 	.word	0x00000180


	//   ....[2]....
        /*00f0*/ 	.word	0x000001b0


	//   ....[3]....
        /*00f4*/ 	.word	0x000001d0


	//   ....[4]....
        /*00f8*/ 	.word	0x00000200


	//   ....[5]....
        /*00fc*/ 	.word	0x000002b0


	//   ....[6]....
        /*0100*/ 	.word	0x00000340


	//   ....[7]....
        /*0104*/ 	.word	0x00000360


	//   ....[8]....
        /*0108*/ 	.word	0x00000380


	//   ....[9]....
        /*010c*/ 	.word	0x000003b0


	//   ....[10]....
        /*0110*/ 	.word	0x000003d0


	//   ....[11]....
        /*0114*/ 	.word	0x00000430


	//----- nvinfo : EIATTR_EXIT_INSTR_OFFSETS
	.align		4
.L_34:
        /*0118*/ 	.byte	0x04, 0x1c
        /*011a*/ 	.short	(.L_36 - .L_35)


	//   ....[0]....
.L_35:
        /*011c*/ 	.word	0x00000680


	//   ....[1]....
        /*0120*/ 	.word	0x000006a0


	//----- nvinfo : EIATTR_REQNTID
	.align		4
.L_36:
        /*0124*/ 	.byte	0x04, 0x10
        /*0126*/ 	.short	(.L_38 - .L_37)
.L_37:
        /*0128*/ 	.word	0x00000040
        /*012c*/ 	.word	0x00000001
        /*0130*/ 	.word	0x00000001


	//----- nvinfo : EIATTR_CBANK_PARAM_SIZE
	.align		4
.L_38:
        /*0134*/ 	.byte	0x03, 0x19
        /*0136*/ 	.short	0x0048


	//----- nvinfo : EIATTR_PARAM_CBANK
	.align		4
        /*0138*/ 	.byte	0x04, 0x0a
        /*013a*/ 	.short	(.L_40 - .L_39)
	.align		4
.L_39:
        /*013c*/ 	.word	index@(.nv.constant0.triton_per_fused_eq_lift_fresh_lt_maximum_mul_rsqrt_sub_var_mean_5)
        /*0140*/ 	.short	0x0210
        /*0142*/ 	.short	0x0048


	//----- nvinfo : EIATTR_SW_WAR
	.align		4
.L_40:
        /*0144*/ 	.byte	0x04, 0x36
        /*0146*/ 	.short	(.L_42 - .L_41)
.L_41:
        /*0148*/ 	.word	0x00000008
.L_42:


//--------------------- .nv.callgraph             --------------------------
	.section	.nv.callgraph,"",@"SHT_CUDA_CALLGRAPH"
	.align	4
	.sectionentsize	8
	.align		4
        /*0000*/ 	.word	0x00000000
	.align		4
        /*0004*/ 	.word	0xffffffff
	.align		4
        /*0008*/ 	.word	0x00000000
	.align		4
        /*000c*/ 	.word	0xfffffffe
	.align		4
        /*0010*/ 	.word	0x00000000
	.align		4
        /*0014*/ 	.word	0xfffffffd
	.align		4
        /*0018*/ 	.word	0x00000000
	.align		4
        /*001c*/ 	.word	0xfffffffc


//--------------------- .nv.constant4             --------------------------
	.section	.nv.constant4,"a",@progbits
	.align	8
	.align		8
.nv.constant4:
        /*0000*/ 	.dword	_$_str


//--------------------- .text.triton_per_fused_eq_lift_fresh_lt_maximum_mul_rsqrt_sub_var_mean_5 --------------------------
	.section	.text.triton_per_fused_eq_lift_fresh_lt_maximum_mul_rsqrt_sub_var_mean_5,"ax",@progbits
	.sectionflags	@"SHF_BARRIERS=1"
	.align	128
        .global         triton_per_fused_eq_lift_fresh_lt_maximum_mul_rsqrt_sub_var_mean_5
        .type           triton_per_fused_eq_lift_fresh_lt_maximum_mul_rsqrt_sub_var_mean_5,@function
        .size           triton_per_fused_eq_lift_fresh_lt_maximum_mul_rsqrt_sub_var_mean_5,(.L_x_1 - triton_per_fused_eq_lift_fresh_lt_maximum_mul_rsqrt_sub_var_mean_5)
        .other          triton_per_fused_eq_lift_fresh_lt_maximum_mul_rsqrt_sub_var_mean_5,@"STO_CUDA_ENTRY STV_DEFAULT"
triton_per_fused_eq_lift_fresh_lt_maximum_mul_rsqrt_sub_var_mean_5:
.text.triton_per_fused_eq_lift_fresh_lt_maximum_mul_rsqrt_sub_var_mean_5:
[----:B------:R-:W0:Y:S02]  /*0000*/  LDC R1, c[0x0][0x28] ;  /* 0x00000a00ff017b82 */ /* 0x000e240000000800 */
[----:B------:R-:W1:Y:S01]  /*0010*/  S2R R0, SR_CTAID.X ;  /* 0x0000000000007919 */ /* 0x000e620000002500 */
[----:B------:R-:W2:Y:S01]  /*0020*/  LDC.64 R8, c[0x0][0x210] ;  /* 0x00008400ff087b82 */ /* 0x000ea20000000a00 */
[----:B------:R-:W-:Y:S01]  /*0030*/  IMAD.MOV.U32 R4, RZ, RZ, RZ ;  /* 0x000000ffff047224 */ /* 0x000fe200078e00ff */
[----:B------:R-:W-:Y:S01]  /*0040*/  ULDC.64 UR6, c[0x0][0x208] ;  /* 0x0000820000067ab9 */ /* 0x000fe20000000a00 */
[----:B------:R-:W3:Y:S05]  /*0050*/  S2R R16, SR_TID.X ;  /* 0x0000000000107919 */ /* 0x000eea0000002100 */
[----:B------:R-:W4:Y:S01]  /*0060*/  S2UR UR5, SR_CgaCtaId ;  /* 0x00000000000579c3 */ /* 0x000f220000008800 */
[----:B------:R-:W-:Y:S01]  /*0070*/  UMOV UR4, 0x400 ;  /* 0x0000040000047882 */ /* 0x000fe20000000000 */
[----:B------:R-:W-:Y:S01]  /*0080*/  ULDC.64 UR8, c[0x0][0x240] ;  /* 0x0000900000087ab9 */ /* 0x000fe20000000a00 */
[----:B-1----:R-:W-:-:S02]  /*0090*/  ISETP.GE.AND P0, PT, R0, 0x4, PT ;  /* 0x000000040000780c */ /* 0x002fc40003f06270 */
[----:B---3--:R-:W-:-:S04]  /*00a0*/  LOP3.LUT R3, R16, 0x3f, RZ, 0xc0, !PT ;  /* 0x0000003f10037812 */ /* 0x008fc800078ec0ff */
[----:B------:R-:W-:Y:S01]  /*00b0*/  ISETP.LT.U32.AND P2, PT, R3, 0x24, !P0 ;  /* 0x000000240300780c */ /* 0x000fe20004741070 */
[----:B------:R-:W-:-:S04]  /*00c0*/  IMAD R2, R0, 0x24, R3 ;  /* 0x0000002400027824 */ /* 0x000fc800078e0203 */
[----:B--2---:R-:W-:-:S08]  /*00d0*/  IMAD.WIDE R8, R2, 0x4, R8 ;  /* 0x0000000402087825 */ /* 0x004fd000078e0208 */
[----:B------:R1:W2:Y:S01]  /*00e0*/  @P2 LDG.E R4, desc[UR6][R8.64] ;  /* 0x0000000608042981 */ /* 0x0002a2000c1e1900 */
[C---:B------:R-:W-:Y:S01]  /*00f0*/  LOP3.LUT P3, RZ, R16.reuse, 0x1f, RZ, 0xc0, !PT ;  /* 0x0000001f10ff7812 */ /* 0x040fe2000786c0ff */
[----:B----4-:R-:W-:Y:S01]  /*0100*/  UPRMT UR4, UR5, 0x654, UR4 ;  /* 0x0000065405047896 */ /* 0x010fe20008000004 */
[----:B------:R-:W-:Y:S02]  /*0110*/  ISETP.GE.AND P4, PT, R16, 0x2, PT ;  /* 0x000000021000780c */ /* 0x000fe40003f86270 */
[----:B-1----:R-:W-:Y:S02]  /*0120*/  SHF.R.U32.HI R9, RZ, 0x3, R16 ;  /* 0x00000003ff097819 */ /* 0x002fe40000011610 */
[----:B--2---:R-:W-:-:S04]  /*0130*/  SEL R4, R4, RZ, P2 ;  /* 0x000000ff04047207 */ /* 0x004fc80001000000 */
[----:B------:R-:W-:-:S05]  /*0140*/  FSEL R7, R4, RZ, P2 ;  /* 0x000000ff04077208 */ /* 0x000fca0001000000 */
[----:B------:R-:W1:Y:S02]  /*0150*/  SHFL.BFLY PT, R10, R7, 0x10, 0x1f ;  /* 0x0e001f00070a7f89 */ /* 0x000e6400000e0000 */
[----:B-1----:R-:W-:Y:S01]  /*0160*/  FADD R10, R7, R10 ;  /* 0x0000000a070a7221 */ /* 0x002fe20000000000 */
[----:B------:R-:W-:-:S04]  /*0170*/  IMAD.MOV.U32 R7, RZ, RZ, RZ ;  /* 0x000000ffff077224 */ /* 0x000fc800078e00ff */
[----:B------:R-:W1:Y:S02]  /*0180*/  SHFL.BFLY PT, R11, R10, 0x8, 0x1f ;  /* 0x0d001f000a0b7f89 */ /* 0x000e6400000e0000 */
[----:B-1----:R-:W-:Y:S01]  /*0190*/  FADD R11, R10, R11 ;  /* 0x0000000b0a0b7221 */ /* 0x002fe20000000000 */
[----:B------:R-:W-:-:S04]  /*01a0*/  LEA R10, R16, UR4, 0x2 ;  /* 0x00000004100a7c11 */ /* 0x000fc8000f8e10ff */
[----:B------:R-:W1:Y:S02]  /*01b0*/  SHFL.BFLY PT, R12, R11, 0x4, 0x1f ;  /* 0x0c801f000b0c7f89 */ /* 0x000e6400000e0000 */
[----:B-1----:R-:W-:-:S05]  /*01c0*/  FADD R14, R11, R12 ;  /* 0x0000000c0b0e7221 */ /* 0x002fca0000000000 */
[----:B------:R-:W1:Y:S02]  /*01d0*/  SHFL.BFLY PT, R13, R14, 0x2, 0x1f ;  /* 0x0c401f000e0d7f89 */ /* 0x000e6400000e0000 */
[----:B-1----:R-:W-:Y:S02]  /*01e0*/  FADD R15, R14, R13 ;  /* 0x0000000d0e0f7221 */ /* 0x002fe40000000000 */
[----:B------:R-:W1:Y:S03]  /*01f0*/  LDC.64 R12, c[0x0][0x220] ;  /* 0x00008800ff0c7b82 */ /* 0x000e660000000a00 */
[----:B------:R-:W2:Y:S01]  /*0200*/  SHFL.BFLY PT, R8, R15, 0x1, 0x1f ;  /* 0x0c201f000f087f89 */ /* 0x000ea200000e0000 */
[----:B-1----:R-:W-:-:S04]  /*0210*/  IMAD.WIDE R12, R0, 0x4, R12 ;  /* 0x00000004000c7825 */ /* 0x002fc800078e020c */
[----:B--2---:R-:W-:Y:S01]  /*0220*/  FADD R17, R15, R8 ;  /* 0x000000080f117221 */ /* 0x004fe20000000000 */
[----:B------:R-:W-:Y:S01]  /*0230*/  LOP3.LUT R8, R9, 0x4, RZ, 0xc0, !PT ;  /* 0x0000000409087812 */ /* 0x000fe200078ec0ff */
[----:B------:R1:W2:Y:S04]  /*0240*/  @!P0 LDG.E.EL R7, desc[UR6][R12.64] ;  /* 0x000000060c078981 */ /* 0x0002a8000c2e1900 */
[----:B------:R-:W-:Y:S01]  /*0250*/  @!P3 STS [R8+UR4], R17 ;  /* 0x000000110800b988 */ /* 0x000fe20008000804 */
[----:B------:R-:W-:Y:S06]  /*0260*/  BAR.SYNC.DEFER_BLOCKING 0x0 ;  /* 0x0000000000007b1d */ /* 0x000fec0000010000 */
[----:B------:R-:W3:Y:S01]  /*0270*/  @!P4 LDS R6, [R10] ;  /* 0x000000000a06c984 */ /* 0x000ee20000000800 */
[----:B------:R-:W-:-:S04]  /*0280*/  LOP3.LUT R11, R16, 0x1, RZ, 0xc0, !PT ;  /* 0x00000001100b7812 */ /* 0x000fc800078ec0ff */
[----:B------:R-:W-:-:S04]  /*0290*/  ISETP.NE.U32.AND P1, PT, R11, 0x1, PT ;  /* 0x000000010b00780c */ /* 0x000fc80003f25070 */
[----:B------:R-:W-:Y:S01]  /*02a0*/  ISETP.LT.AND P1, PT, R16, 0x2, P1 ;  /* 0x000000021000780c */ /* 0x000fe20000f21270 */
[----:B---3--:R-:W3:Y:S02]  /*02b0*/  SHFL.BFLY PT, R9, R6, 0x1, 0x1f ;  /* 0x0c201f0006097f89 */ /* 0x008ee400000e0000 */
[----:B---3--:R-:W-:-:S10]  /*02c0*/  FADD R11, R6, R9 ;  /* 0x00000009060b7221 */ /* 0x008fd40000000000 */
[----:B------:R-:W-:Y:S01]  /*02d0*/  @P1 STS [R10], R11 ;  /* 0x0000000b0a001388 */ /* 0x000fe20000000800 */
[----:B------:R-:W-:Y:S06]  /*02e0*/  BAR.SYNC.DEFER_BLOCKING 0x0 ;  /* 0x0000000000007b1d */ /* 0x000fec0000010000 */
[----:B------:R-:W3:Y:S02]  /*02f0*/  LDS R9, [UR4] ;  /* 0x00000004ff097984 */ /* 0x000ee40008000800 */
[----:B---3--:R-:W-:-:S04]  /*0300*/  FMUL R9, R9, 0.027777777984738349915 ;  /* 0x3ce38e3909097820 */ /* 0x008fc80000400000 */
[----:B-1----:R-:W-:-:S04]  /*0310*/  FADD R12, R4, -R9 ;  /* 0x80000009040c7221 */ /* 0x002fc80000000000 */
[----:B------:R-:W-:-:S05]  /*0320*/  FMUL R12, R12, R12 ;  /* 0x0000000c0c0c7220 */ /* 0x000fca0000400000 */
[----:B------:R-:W-:-:S05]  /*0330*/  FSEL R12, R12, RZ, P2 ;  /* 0x000000ff0c0c7208 */ /* 0x000fca0001000000 */
[----:B------:R-:W1:Y:S02]  /*0340*/  SHFL.BFLY PT, R13, R12, 0x10, 0x1f ;  /* 0x0e001f000c0d7f89 */ /* 0x000e6400000e0000 */
[----:B-1----:R-:W-:-:S05]  /*0350*/  FADD R13, R12, R13 ;  /* 0x0000000d0c0d7221 */ /* 0x002fca0000000000 */
[----:B------:R-:W1:Y:S02]  /*0360*/  SHFL.BFLY PT, R6, R13, 0x8, 0x1f ;  /* 0x0d001f000d067f89 */ /* 0x000e6400000e0000 */
[----:B-1----:R-:W-:-:S05]  /*0370*/  FADD R6, R13, R6 ;  /* 0x000000060d067221 */ /* 0x002fca0000000000 */
[----:B------:R-:W1:Y:S02]  /*0380*/  SHFL.BFLY PT, R11, R6, 0x4, 0x1f ;  /* 0x0c801f00060b7f89 */ /* 0x000e6400000e0000 */
[----:B-1----:R-:W-:Y:S01]  /*0390*/  FADD R11, R6, R11 ;  /* 0x0000000b060b7221 */ /* 0x002fe20000000000 */
[----:B------:R-:W-:Y:S06]  /*03a0*/  BAR.SYNC.DEFER_BLOCKING 0x0 ;  /* 0x0000000000007b1d */ /* 0x000fec0000010000 */
[----:B------:R-:W1:Y:S02]  /*03b0*/  SHFL.BFLY PT, R14, R11, 0x2, 0x1f ;  /* 0x0c401f000b0e7f89 */ /* 0x000e6400000e0000 */
[----:B-1----:R-:W-:-:S05]  /*03c0*/  FADD R14, R11, R14 ;  /* 0x0000000e0b0e7221 */ /* 0x002fca0000000000 */
[----:B------:R-:W1:Y:S02]  /*03d0*/  SHFL.BFLY PT, R15, R14, 0x1, 0x1f ;  /* 0x0c201f000e0f7f89 */ /* 0x000e6400000e0000 */
[----:B-1----:R-:W-:-:S05]  /*03e0*/  FADD R15, R14, R15 ;  /* 0x0000000f0e0f7221 */ /* 0x002fca0000000000 */
[----:B------:R1:W-:Y:S01]  /*03f0*/  @!P3 STS [R8+UR4], R15 ;  /* 0x0000000f0800b988 */ /* 0x0003e20008000804 */
[----:B------:R-:W-:Y:S08]  /*0400*/  BAR.SYNC.DEFER_BLOCKING 0x0 ;  /* 0x0000000000007b1d */ /* 0x000ff00000010000 */
[----:B-1----:R-:W1:Y:S01]  /*0410*/  LDC.64 R14, c[0x0][0x230] ;  /* 0x00008c00ff0e7b82 */ /* 0x002e620000000a00 */
[----:B------:R-:W3:Y:S04]  /*0420*/  @!P4 LDS R5, [R10] ;  /* 0x000000000a05c984 */ /* 0x000ee80000000800 */
[----:B---3--:R-:W3:Y:S02]  /*0430*/  SHFL.BFLY PT, R12, R5, 0x1, 0x1f ;  /* 0x0c201f00050c7f89 */ /* 0x008ee400000e0000 */
[----:B---3--:R-:W-:-:S05]  /*0440*/  FADD R13, R5, R12 ;  /* 0x0000000c050d7221 */ /* 0x008fca0000000000 */
[----:B------:R3:W-:Y:S01]  /*0450*/  @P1 STS [R10], R13 ;  /* 0x0000000d0a001388 */ /* 0x0007e20000000800 */
[----:B------:R-:W-:Y:S08]  /*0460*/  BAR.SYNC.DEFER_BLOCKING 0x0 ;  /* 0x0000000000007b1d */ /* 0x000ff00000010000 */
[----:B---3--:R-:W3:Y:S01]  /*0470*/  LDC.64 R12, c[0x0][0x248] ;  /* 0x00009200ff0c7b82 */ /* 0x008ee20000000a00 */
[----:B------:R-:W4:Y:S01]  /*0480*/  LDS R6, [UR4] ;  /* 0x00000004ff067984 */ /* 0x000f220008000800 */
[----:B------:R-:W-:-:S02]  /*0490*/  ULDC.64 UR4, c[0x0][0x218] ;  /* 0x0000860000047ab9 */ /* 0x000fc40000000a00 */
[----:B------:R-:W5:Y:S01]  /*04a0*/  I2F.S64 R11, UR4 ;  /* 0x00000004000b7d12 */ /* 0x000f620008301400 */
[----:B------:R-:W-:Y:S01]  /*04b0*/  ISETP.EQ.AND P0, PT, R3, RZ, !P0 ;  /* 0x000000ff0300720c */ /* 0x000fe20004702270 */
[----:B------:R-:W-:Y:S01]  /*04c0*/  ULDC.64 UR4, c[0x0][0x238] ;  /* 0x00008e0000047ab9 */ /* 0x000fe20000000a00 */
[----:B----4-:R-:W-:-:S04]  /*04d0*/  FMUL R6, R6, 0.028571428731083869934 ;  /* 0x3cea0ea106067820 */ /* 0x010fc80000400000 */
[----:B-----5:R-:W-:Y:S02]  /*04e0*/  FMUL R6, R6, R11 ;  /* 0x0000000b06067220 */ /* 0x020fe40000400000 */
[----:B------:R-:W4:Y:S03]  /*04f0*/  LDC.64 R10, c[0x0][0x228] ;  /* 0x00008a00ff0a7b82 */ /* 0x000f260000000a00 */
[C---:B------:R-:W-:Y:S02]  /*0500*/  FSETP.NAN.AND P3, PT, R6.reuse, R6, PT ;  /* 0x000000060600720b */ /* 0x040fe40003f68000 */
[C---:B------:R-:W-:Y:S02]  /*0510*/  FSETP.GT.AND P1, PT, R6.reuse, 9.9999997473787516356e-05, PT ;  /* 0x38d1b7170600780b */ /* 0x040fe40003f24000 */
[----:B------:R-:W-:-:S04]  /*0520*/  FSEL R5, R6, 9.9999997473787516356e-05, P3 ;  /* 0x38d1b71706057808 */ /* 0x000fc80001800000 */
[----:B------:R-:W-:-:S04]  /*0530*/  FSEL R5, R6, R5, P1 ;  /* 0x0000000506057208 */ /* 0x000fc80000800000 */
[----:B------:R-:W2:Y:S01]  /*0540*/  MUFU.RSQ R8, R5 ;  /* 0x0000000500087308 */ /* 0x000ea20000001400 */
[C---:B------:R-:W-:Y:S02]  /*0550*/  FSETP.NEU.AND P1, PT, R6.reuse, 9.9999997473787516356e-05, PT ;  /* 0x38d1b7170600780b */ /* 0x040fe40003f2d000 */
[----:B------:R-:W-:Y:S02]  /*0560*/  FSETP.GEU.AND P3, PT, R6, 9.9999997473787516356e-05, PT ;  /* 0x38d1b7170600780b */ /* 0x000fe40003f6e000 */
[----:B------:R-:W-:Y:S01]  /*0570*/  IADD3 R6, P4, R0, UR4, RZ ;  /* 0x0000000400067c10 */ /* 0x000fe2000ff9e0ff */
[----:B--2---:R-:W-:-:S04]  /*0580*/  FMUL R7, R8, R7 ;  /* 0x0000000708077220 */ /* 0x004fc80000400000 */
[----:B------:R-:W-:Y:S01]  /*0590*/  FMUL R3, R9, R7 ;  /* 0x0000000709037220 */ /* 0x000fe20000400000 */
[----:B------:R-:W-:-:S03]  /*05a0*/  SHF.R.S32.HI R5, RZ, 0x1f, R0 ;  /* 0x0000001fff057819 */ /* 0x000fc60000011400 */
[----:B------:R-:W-:Y:S01]  /*05b0*/  FFMA R19, R4, R7, -R3 ;  /* 0x0000000704137223 */ /* 0x000fe20000000803 */
[----:B------:R-:W-:Y:S01]  /*05c0*/  IADD3 R4, P5, R0, UR8, RZ ;  /* 0x0000000800047c10 */ /* 0x000fe2000ffbe0ff */
[----:B-1----:R-:W-:Y:S01]  /*05d0*/  IMAD.WIDE R14, R0, 0x4, R14 ;  /* 0x00000004000e7825 */ /* 0x002fe200078e020e */
[----:B------:R-:W-:Y:S02]  /*05e0*/  IADD3.X R7, R5, UR5, RZ, P4, !PT ;  /* 0x0000000505077c10 */ /* 0x000fe4000a7fe4ff */
[----:B------:R-:W-:Y:S01]  /*05f0*/  SEL R3, RZ, 0x1, P1 ;  /* 0x00000001ff037807 */ /* 0x000fe20000800000 */
[----:B---3--:R-:W-:Y:S01]  /*0600*/  IMAD.WIDE R12, R2, 0x4, R12 ;  /* 0x00000004020c7825 */ /* 0x008fe200078e020c */
[----:B------:R-:W-:Y:S02]  /*0610*/  IADD3.X R5, R5, UR9, RZ, P5, !PT ;  /* 0x0000000905057c10 */ /* 0x000fe4000affe4ff */
[----:B------:R-:W-:Y:S01]  /*0620*/  SEL R17, RZ, 0x1, P3 ;  /* 0x00000001ff117807 */ /* 0x000fe20001800000 */
[----:B------:R1:W-:Y:S04]  /*0630*/  @P0 STG.E desc[UR6][R14.64], R8 ;  /* 0x000000080e000986 */ /* 0x0003e8000c101906 */
[----:B------:R1:W-:Y:S04]  /*0640*/  @P0 STG.E.U8 desc[UR6][R6.64], R3 ;  /* 0x0000000306000986 */ /* 0x0003e8000c101106 */
[----:B------:R1:W-:Y:S01]  /*0650*/  @P0 STG.E.U8 desc[UR6][R4.64], R17 ;  /* 0x0000001104000986 */ /* 0x0003e2000c101106 */
[----:B----4-:R-:W-:-:S03]  /*0660*/  IMAD.WIDE R10, R0, 0x4, R10 ;  /* 0x00000004000a7825 */ /* 0x010fc600078e020a */
[----:B------:R1:W-:Y:S01]  /*0670*/  @P2 STG.E desc[UR6][R12.64], R19 ;  /* 0x000000130c002986 */ /* 0x0003e2000c101906 */
[----:B------:R-:W-:Y:S05]  /*0680*/  @!P0 EXIT ;  /* 0x000000000000894d */ /* 0x000fea0003800000 */
[----:B------:R-:W-:Y:S01]  /*0690*/  STG.E desc[UR6][R10.64], R9 ;  /* 0x000000090a007986 */ /* 0x000fe2000c101906 */
[----:B------:R-:W-:Y:S05]  /*06a0*/  EXIT ;  /* 0x000000000000794d */ /* 0x000fea0003800000 */
.L_x_0:
[----:B------:R-:W-:-:S00]  /*06b0*/  BRA `(.L_x_0) ;  /* 0xfffffffc00fc7947 */ /* 0x000fc0000383ffff */
[----:B------:R-:W-:-:S00]  /*06c0*/  NOP ;  /* 0x0000000000007918 */ /* 0x000fc00000000000 */
        /* <DEDUP_REMOVED lines=11> */
.L_x_1:


//--------------------- .nv.global.init           --------------------------
	.section	.nv.global.init,"aw",@progbits
.nv.global.init:
	.type		_$_str,@object
	.size		_$_str,(.L_0 - _$_str)
_$_str:
        /*0000*/ 	.byte	0x5f, 0x5f, 0x43, 0x55, 0x44, 0x41, 0x5f, 0x46, 0x54, 0x5a, 0x00
.L_0:


//--------------------- .nv.shared.triton_per_fused_eq_lift_fresh_lt_maximum_mul_rsqrt_sub_var_mean_5 --------------------------
	.section	.nv.shared.triton_per_fused_eq_lift_fresh_lt_maximum_mul_rsqrt_sub_var_mean_5,"aw",@nobits
	.sectionflags	@""
	.align	16
	.zero		1024


//--------------------- .nv.constant0.triton_per_fused_eq_lift_fresh_lt_maximum_mul_rsqrt_sub_var_mean_5 --------------------------
	.section	.nv.constant0.triton_per_fused_eq_lift_fresh_lt_maximum_mul_rsqrt_sub_var_mean_5,"a",@progbits
	.sectionflags	@""
	.align	4
.nv.constant0.triton_per_fused_eq_lift_fresh_lt_maximum_mul_rsqrt_sub_var_mean_5:
	.zero		600
